	.headerflags	@"EF_CUDA_TEXMODE_UNIFIED EF_CUDA_64BIT_ADDRESS EF_CUDA_ACCELERATORS EF_CUDA_SM90 EF_CUDA_VIRTUAL_SM(EF_CUDA_SM90)"
	.elftype	@"ET_EXEC"


//--------------------- .nv.info                  --------------------------
	.section	.nv.info,"",@"SHT_CUDA_INFO"
	.align	4


	//----- nvinfo : EIATTR_REGCOUNT
	.align		4
        /*0000*/ 	.byte	0x04, 0x2f
        /*0002*/ 	.short	(.L_1 - .L_0)
	.align		4
.L_0:
        /*0004*/ 	.word	index@(triton_poi_fused_linalg_cross_10)
        /*0008*/ 	.word	0x0000000c


	//----- nvinfo : EIATTR_MIN_STACK_SIZE
	.align		4
.L_1:
        /*000c*/ 	.byte	0x04, 0x12
        /*000e*/ 	.short	(.L_3 - .L_2)
	.align		4
.L_2:
        /*0010*/ 	.word	index@(triton_poi_fused_linalg_cross_10)
        /*0014*/ 	.word	0x00000000


	//----- nvinfo : EIATTR_FRAME_SIZE
	.align		4
.L_3:
        /*0018*/ 	.byte	0x04, 0x11
        /*001a*/ 	.short	(.L_5 - .L_4)
	.align		4
.L_4:
        /*001c*/ 	.word	index@(triton_poi_fused_linalg_cross_10)
        /*0020*/ 	.word	0x00000000


	//----- nvinfo : EIATTR_MIN_STACK_SIZE
	.align		4
.L_5:
        /*0024*/ 	.byte	0x04, 0x12
        /*0026*/ 	.short	(.L_7 - .L_6)
	.align		4
.L_6:
        /*0028*/ 	.word	index@(triton_poi_fused_linalg_cross_10)
        /*002c*/ 	.word	0x00000000
.L_7:


//--------------------- .nv.info.triton_poi_fused_linalg_cross_10 --------------------------
	.section	.nv.info.triton_poi_fused_linalg_cross_10,"",@"SHT_CUDA_INFO"
	.sectionflags	@""
	.align	4


	//----- nvinfo : EIATTR_CUDA_API_VERSION
	.align		4
        /*0000*/ 	.byte	0x04, 0x37
        /*0002*/ 	.short	(.L_9 - .L_8)
.L_8:
        /*0004*/ 	.word	0x0000007c


	//----- nvinfo : EIATTR_KPARAM_INFO
	.align		4
.L_9:
        /*0008*/ 	.byte	0x04, 0x17
        /*000a*/ 	.short	(.L_11 - .L_10)
.L_10:
        /*000c*/ 	.word	0x00000000
        /*0010*/ 	.short	0x0002
        /*0012*/ 	.short	0x0010
        /*0014*/ 	.byte	0x00, 0xf0, 0x11, 0x00


	//----- nvinfo : EIATTR_KPARAM_INFO
	.align		4
.L_11:
        /*0018*/ 	.byte	0x04, 0x17
        /*001a*/ 	.short	(.L_13 - .L_12)
.L_12:
        /*001c*/ 	.word	0x00000000
        /*0020*/ 	.short	0x0001
        /*0022*/ 	.short	0x0008
        /*0024*/ 	.byte	0x00, 0xf4, 0x21, 0x00


	//----- nvinfo : EIATTR_KPARAM_INFO
	.align		4
.L_13:
        /*0028*/ 	.byte	0x04, 0x17
        /*002a*/ 	.short	(.L_15 - .L_14)
.L_14:
        /*002c*/ 	.word	0x00000000
        /*0030*/ 	.short	0x0000
        /*0032*/ 	.short	0x0000
        /*0034*/ 	.byte	0x00, 0xf4, 0x21, 0x00


	//----- nvinfo : EIATTR_SPARSE_MMA_MASK
	.align		4
.L_15:
        /*0038*/ 	.byte	0x03, 0x50
        /*003a*/ 	.short	0x0000


	//----- nvinfo : EIATTR_MAXREG_COUNT
	.align		4
        /*003c*/ 	.byte	0x03, 0x1b
        /*003e*/ 	.short	0x00ff


	//----- nvinfo : EIATTR_EXIT_INSTR_OFFSETS
	.align		4
        /*0040*/ 	.byte	0x04, 0x1c
        /*0042*/ 	.short	(.L_17 - .L_16)


	//   ....[0]....
.L_16:
        /*0044*/ 	.word	0x00000350


	//   ....[1]....
        /*0048*/ 	.word	0x00000370


	//----- nvinfo : EIATTR_REQNTID
	.align		4
.L_17:
        /*004c*/ 	.byte	0x04, 0x10
        /*004e*/ 	.short	(.L_19 - .L_18)
.L_18:
        /*0050*/ 	.word	0x00000080
        /*0054*/ 	.word	0x00000001
        /*0058*/ 	.word	0x00000001


	//----- nvinfo : EIATTR_CBANK_PARAM_SIZE
	.align		4
.L_19:
        /*005c*/ 	.byte	0x03, 0x19
        /*005e*/ 	.short	0x0014


	//----- nvinfo : EIATTR_PARAM_CBANK
	.align		4
        /*0060*/ 	.byte	0x04, 0x0a
        /*0062*/ 	.short	(.L_21 - .L_20)
	.align		4
.L_20:
        /*0064*/ 	.word	index@(.nv.constant0.triton_poi_fused_linalg_cross_10)
        /*0068*/ 	.short	0x0210
        /*006a*/ 	.short	0x0014


	//----- nvinfo : EIATTR_SW_WAR
	.align		4
.L_21:
        /*006c*/ 	.byte	0x04, 0x36
        /*006e*/ 	.short	(.L_23 - .L_22)
.L_22:
        /*0070*/ 	.word	0x00000008
.L_23:


//--------------------- .nv.callgraph             --------------------------
	.section	.nv.callgraph,"",@"SHT_CUDA_CALLGRAPH"
	.align	4
	.sectionentsize	8
	.align		4
        /*0000*/ 	.word	0x00000000
	.align		4
        /*0004*/ 	.word	0xffffffff
	.align		4
        /*0008*/ 	.word	0x00000000
	.align		4
        /*000c*/ 	.word	0xfffffffe
	.align		4
        /*0010*/ 	.word	0x00000000
	.align		4
        /*0014*/ 	.word	0xfffffffd
	.align		4
        /*0018*/ 	.word	0x00000000
	.align		4
        /*001c*/ 	.word	0xfffffffc


//--------------------- .text.triton_poi_fused_linalg_cross_10 --------------------------
	.section	.text.triton_poi_fused_linalg_cross_10,"ax",@progbits
	.align	128
        .global         triton_poi_fused_linalg_cross_10
        .type           triton_poi_fused_linalg_cross_10,@function
        .size           triton_poi_fused_linalg_cross_10,(.L_x_1 - triton_poi_fused_linalg_cross_10)
        .other          triton_poi_fused_linalg_cross_10,@"STO_CUDA_ENTRY STV_DEFAULT"
triton_poi_fused_linalg_cross_10:
.text.triton_poi_fused_linalg_cross_10:
[----:B------:R-:W0:Y:S02]  /*0000*/  LDC R1, c[0x0][0x28] ;  /* 0x00000a00ff017b82 */ /* 0x000e240000000800 */
[----:B------:R-:W1:Y:S01]  /*0010*/  S2R R0, SR_TID.X ;  /* 0x0000000000007919 */ /* 0x000e620000002100 */
[----:B------:R-:W-:Y:S01]  /*0020*/  ULDC.64 UR4, c[0x0][0x208] ;  /* 0x0000820000047ab9 */ /* 0x000fe20000000a00 */
[----:B------:R-:W2:Y:S01]  /*0030*/  S2R R3, SR_CTAID.X ;  /* 0x0000000000037919 */ /* 0x000ea20000002500 */
[----:B-1----:R-:W-:-:S05]  /*0040*/  IMAD.SHL.U32 R0, R0, 0x2, RZ ;  /* 0x0000000200007824 */ /* 0x002fca00078e00ff */
[----:B------:R-:W-:-:S05]  /*0050*/  LOP3.LUT R0, R0, 0xfe, RZ, 0xc0, !PT ;  /* 0x000000fe00007812 */ /* 0x000fca00078ec0ff */
[----:B--2---:R-:W-:-:S04]  /*0060*/  IMAD R0, R3, 0x100, R0 ;  /* 0x0000010003007824 */ /* 0x004fc800078e0200 */
[C---:B------:R-:W-:Y:S01]  /*0070*/  VIADD R3, R0.reuse, 0x1 ;  /* 0x0000000100037836 */ /* 0x040fe20000000000 */
[C---:B------:R-:W-:Y:S01]  /*0080*/  ISETP.GE.AND P0, PT, R0.reuse, 0x120, PT ;  /* 0x000001200000780c */ /* 0x040fe20003f06270 */
[----:B------:R-:W-:-:S04]  /*0090*/  IMAD.HI R5, R0, 0x55555556, RZ ;  /* 0x5555555600057827 */ /* 0x000fc800078e02ff */
[----:B------:R-:W-:Y:S01]  /*00a0*/  IMAD.HI R4, R3, 0x55555556, RZ ;  /* 0x5555555603047827 */ /* 0x000fe200078e02ff */
[----:B------:R-:W-:-:S04]  /*00b0*/  LEA.HI R5, R5, R5, RZ, 0x1 ;  /* 0x0000000505057211 */ /* 0x000fc800078f08ff */
[----:B------:R-:W-:Y:S01]  /*00c0*/  LEA.HI R4, R4, R4, RZ, 0x1 ;  /* 0x0000000404047211 */ /* 0x000fe200078f08ff */
[----:B------:R-:W-:-:S04]  /*00d0*/  IMAD R7, R5, -0x3, R0 ;  /* 0xfffffffd05077824 */ /* 0x000fc800078e0200 */
[----:B------:R-:W-:Y:S01]  /*00e0*/  IMAD R6, R4, -0x3, R3 ;  /* 0xfffffffd04067824 */ /* 0x000fe200078e0203 */
[----:B------:R-:W-:-:S03]  /*00f0*/  IADD3 R7, R7, 0x1, RZ ;  /* 0x0000000107077810 */ /* 0x000fc60007ffe0ff */
[----:B------:R-:W-:Y:S01]  /*0100*/  VIADD R6, R6, 0x1 ;  /* 0x0000000106067836 */ /* 0x000fe20000000000 */
[----:B------:R-:W-:-:S04]  /*0110*/  PRMT R2, R7, 0x8880, RZ ;  /* 0x0000888007027816 */ /* 0x000fc800000000ff */
[----:B------:R-:W-:Y:S01]  /*0120*/  PRMT R3, R6, 0x8880, RZ ;  /* 0x0000888006037816 */ /* 0x000fe200000000ff */
[----:B------:R-:W-:-:S04]  /*0130*/  IMAD R2, R2, 0x56, RZ ;  /* 0x0000005602027824 */ /* 0x000fc800078e02ff */
[----:B------:R-:W-:Y:S01]  /*0140*/  IMAD R3, R3, 0x56, RZ ;  /* 0x0000005603037824 */ /* 0x000fe200078e02ff */
[----:B------:R-:W-:-:S04]  /*0150*/  LOP3.LUT R9, R2, 0xffff, RZ, 0xc0, !PT ;  /* 0x0000ffff02097812 */ /* 0x000fc800078ec0ff */
[----:B------:R-:W-:Y:S02]  /*0160*/  LOP3.LUT R8, R3, 0xffff, RZ, 0xc0, !PT ;  /* 0x0000ffff03087812 */ /* 0x000fe400078ec0ff */
[----:B------:R-:W-:Y:S02]  /*0170*/  SHF.R.U32.HI R2, RZ, 0xf, R9 ;  /* 0x0000000fff027819 */ /* 0x000fe40000011609 */
[----:B------:R-:W-:Y:S02]  /*0180*/  SHF.R.U32.HI R3, RZ, 0xf, R8 ;  /* 0x0000000fff037819 */ /* 0x000fe40000011608 */
[----:B------:R-:W-:Y:S02]  /*0190*/  LEA.HI R2, R9, R2, RZ, 0x18 ;  /* 0x0000000209027211 */ /* 0x000fe400078fc0ff */
[----:B------:R-:W-:Y:S02]  /*01a0*/  LEA.HI R3, R8, R3, RZ, 0x18 ;  /* 0x0000000308037211 */ /* 0x000fe400078fc0ff */
[----:B------:R-:W-:-:S02]  /*01b0*/  PRMT R2, R2, 0x9910, RZ ;  /* 0x0000991002027816 */ /* 0x000fc400000000ff */
[----:B------:R-:W-:-:S03]  /*01c0*/  PRMT R3, R3, 0x9910, RZ ;  /* 0x0000991003037816 */ /* 0x000fc600000000ff */
[----:B------:R-:W-:Y:S02]  /*01d0*/  IMAD R2, R2, 0x3, RZ ;  /* 0x0000000302027824 */ /* 0x000fe400078e02ff */
[----:B------:R-:W-:Y:S02]  /*01e0*/  IMAD R3, R3, 0x3, RZ ;  /* 0x0000000303037824 */ /* 0x000fe400078e02ff */
[----:B------:R-:W-:-:S03]  /*01f0*/  IMAD.MOV R8, RZ, RZ, -R2 ;  /* 0x000000ffff087224 */ /* 0x000fc600078e0a02 */
[----:B------:R-:W-:Y:S02]  /*0200*/  IADD3 R9, RZ, -R3, RZ ;  /* 0x80000003ff097210 */ /* 0x000fe40007ffe0ff */
[----:B------:R-:W-:Y:S01]  /*0210*/  PRMT R8, R8, 0x7710, RZ ;  /* 0x0000771008087816 */ /* 0x000fe200000000ff */
[----:B------:R-:W1:Y:S01]  /*0220*/  LDC.64 R2, c[0x0][0x210] ;  /* 0x00008400ff027b82 */ /* 0x000e620000000a00 */
[----:B------:R-:W-:-:S03]  /*0230*/  PRMT R9, R9, 0x7710, RZ ;  /* 0x0000771009097816 */ /* 0x000fc600000000ff */
[----:B------:R-:W-:Y:S02]  /*0240*/  IMAD.IADD R7, R7, 0x1, R8 ;  /* 0x0000000107077824 */ /* 0x000fe400078e0208 */
[----:B------:R-:W-:-:S03]  /*0250*/  IMAD.IADD R6, R6, 0x1, R9 ;  /* 0x0000000106067824 */ /* 0x000fc600078e0209 */
[----:B------:R-:W-:Y:S02]  /*0260*/  LOP3.LUT R7, R7, 0xffff, RZ, 0xc0, !PT ;  /* 0x0000ffff07077812 */ /* 0x000fe400078ec0ff */
[----:B------:R-:W-:Y:S02]  /*0270*/  LOP3.LUT R6, R6, 0xffff, RZ, 0xc0, !PT ;  /* 0x0000ffff06067812 */ /* 0x000fe400078ec0ff */
[----:B------:R-:W-:Y:S02]  /*0280*/  PRMT R7, R7, 0x8880, RZ ;  /* 0x0000888007077816 */ /* 0x000fe400000000ff */
[----:B------:R-:W-:Y:S02]  /*0290*/  PRMT R8, R6, 0x8880, RZ ;  /* 0x0000888006087816 */ /* 0x000fe400000000ff */
[----:B------:R-:W-:-:S03]  /*02a0*/  MOV R6, R7 ;  /* 0x0000000700067202 */ /* 0x000fc60000000f00 */
[----:B------:R-:W-:Y:S01]  /*02b0*/  IMAD.MOV.U32 R7, RZ, RZ, R8 ;  /* 0x000000ffff077224 */ /* 0x000fe200078e0008 */
[----:B------:R-:W-:Y:S01]  /*02c0*/  CS2R R8, SRZ ;  /* 0x0000000000087805 */ /* 0x000fe2000001ff00 */
[----:B------:R-:W-:Y:S02]  /*02d0*/  IMAD R5, R5, 0x3, R6 ;  /* 0x0000000305057824 */ /* 0x000fe400078e0206 */
[----:B------:R-:W-:Y:S02]  /*02e0*/  IMAD R7, R4, 0x3, R7 ;  /* 0x0000000304077824 */ /* 0x000fe400078e0207 */
[----:B-1----:R-:W-:-:S04]  /*02f0*/  IMAD.WIDE R4, R5, 0x4, R2 ;  /* 0x0000000405047825 */ /* 0x002fc800078e0202 */
[----:B------:R-:W-:Y:S01]  /*0300*/  IMAD.WIDE R2, R7, 0x4, R2 ;  /* 0x0000000407027825 */ /* 0x000fe200078e0202 */
[----:B------:R1:W5:Y:S01]  /*0310*/  @!P0 LDG.E R8, desc[UR4][R4.64] ;  /* 0x0000000404088981 */ /* 0x000362000c1e1900 */
[----:B------:R-:W2:Y:S03]  /*0320*/  LDC.64 R6, c[0x0][0x218] ;  /* 0x00008600ff067b82 */ /* 0x000ea60000000a00 */
[----:B------:R1:W5:Y:S01]  /*0330*/  @!P0 LDG.E R9, desc[UR4][R2.64] ;  /* 0x0000000402098981 */ /* 0x000362000c1e1900 */
[----:B--2---:R-:W-:Y:S01]  /*0340*/  IMAD.WIDE R6, R0, 0x4, R6 ;  /* 0x0000000400067825 */ /* 0x004fe200078e0206 */
[----:B-1----:R-:W-:Y:S06]  /*0350*/  @P0 EXIT ;  /* 0x000000000000094d */ /* 0x002fec0003800000 */
[----:B-----5:R-:W-:Y:S01]  /*0360*/  STG.E.64 desc[UR4][R6.64], R8 ;  /* 0x0000000806007986 */ /* 0x020fe2000c101b04 */
[----:B------:R-:W-:Y:S05]  /*0370*/  EXIT ;  /* 0x000000000000794d */ /* 0x000fea0003800000 */
.L_x_0:
[----:B------:R-:W-:-:S00]  /*0380*/  BRA `(.L_x_0) ;  /* 0xfffffffc00fc7947 */ /* 0x000fc0000383ffff */
[----:B------:R-:W-:-:S00]  /*0390*/  NOP ;  /* 0x0000000000007918 */ /* 0x000fc00000000000 */
        /* <DEDUP_REMOVED lines=14> */
.L_x_1:


//--------------------- .nv.constant0.triton_poi_fused_linalg_cross_10 --------------------------
	.section	.nv.constant0.triton_poi_fused_linalg_cross_10,"a",@progbits
	.sectionflags	@""
	.align	4
.nv.constant0.triton_poi_fused_linalg_cross_10:
	.zero		548
